//
// Generated by NVIDIA NVVM Compiler
//
// Compiler Build ID: CL-36424714
// Cuda compilation tools, release 13.0, V13.0.88
// Based on NVVM 20.0.0
//

.version 9.0
.target sm_100
.address_size 64

	// .globl	_Z3sumPi
.extern .func  (.param .b32 func_retval0) vprintf
(
	.param .b64 vprintf_param_0,
	.param .b64 vprintf_param_1
)
;
.global .align 1 .b8 $str[64] = {99, 117, 114, 114, 101, 110, 116, 32, 116, 104, 114, 101, 97, 100, 32, 103, 108, 111, 98, 97, 108, 32, 105, 100, 32, 105, 115, 32, 37, 100, 10, 44, 97, 110, 100, 32, 105, 110, 32, 116, 104, 114, 101, 97, 100, 32, 98, 108, 111, 99, 107, 32, 105, 110, 100, 101, 120, 32, 105, 115, 32, 37, 100};

.visible .entry _Z3sumPi(
	.param .u64 .ptr .align 1 _Z3sumPi_param_0
)
{
	.local .align 8 .b8 	__local_depot0[8];
	.reg .b64 	%SP;
	.reg .b64 	%SPL;
	.reg .b32 	%r<9>;
	.reg .b64 	%rd<9>;

	mov.u64 	%SPL, __local_depot0;
	cvta.local.u64 	%SP, %SPL;
	ld.param.u64 	%rd1, [_Z3sumPi_param_0];
	cvta.to.global.u64 	%rd2, %rd1;
	add.u64 	%rd3, %SP, 0;
	add.u64 	%rd4, %SPL, 0;
	mov.u32 	%r1, %tid.x;
	mov.u32 	%r2, %ctaid.x;
	mov.u32 	%r3, %ntid.x;
	mad.lo.s32 	%r4, %r2, %r3, %r1;
	st.local.v2.u32 	[%rd4], {%r4, %r1};
	mov.u64 	%rd5, $str;
	cvta.global.u64 	%rd6, %rd5;
	{ // callseq 0, 0
	.param .b64 param0;
	st.param.b64 	[param0], %rd6;
	.param .b64 param1;
	st.param.b64 	[param1], %rd3;
	.param .b32 retval0;
	call.uni (retval0), 
	vprintf, 
	(
	param0, 
	param1
	);
	ld.param.b32 	%r5, [retval0];
	} // callseq 0
	mul.wide.s32 	%rd7, %r4, 4;
	add.s64 	%rd8, %rd2, %rd7;
	ld.global.u32 	%r7, [%rd8];
	add.s32 	%r8, %r7, 1;
	st.global.u32 	[%rd8], %r8;
	ret;

}


// ===== COMPILED SASS (sm_100) =====

	.target	sm_100

	.elftype	@"ET_EXEC"


//--------------------- .note.nv.tkinfo           --------------------------
	.section	.note.nv.tkinfo,"",@"SHT_NOTE"
	.sectionflags	@"SHF_NOTE_NV_TKINFO"
	.tkinfo
        /*0018*/ 	.word	0x00000002
        /*0030*/ 	.string	""
        /*0030*/ 	.string	"ptxas"
        /*0030*/ 	.string	"Cuda compilation tools, release 13.0, V13.0.88"
        /*0030*/ 	.string	"Build cuda_13.0.r13.0/compiler.36424714_0"
        /*0030*/ 	.string	"-arch sm_100 -m 64 "



//--------------------- .note.nv.cuinfo           --------------------------
	.section	.note.nv.cuinfo,"",@"SHT_NOTE"
	.sectionflags	@"SHF_NOTE_NV_CUINFO"
        /*0018*/ 	.short	0x0002
        /*001a*/ 	.short	0x0064
        /*001c*/ 	.short	0x0082
	.zero		2


//--------------------- .nv.info                  --------------------------
	.section	.nv.info,"",@"SHT_CUDA_INFO"
	.align	4


	//----- nvinfo : EIATTR_REGCOUNT
	.align		4
        /*0000*/ 	.byte	0x04, 0x2f
        /*0002*/ 	.short	(.L_2 - .L_1)
	.align		4
.L_1:
        /*0004*/ 	.word	index@(_Z3sumPi)
        /*0008*/ 	.word	0x00000018


	//----- nvinfo : EIATTR_FRAME_SIZE
	.align		4
.L_2:
        /*000c*/ 	.byte	0x04, 0x11
        /*000e*/ 	.short	(.L_4 - .L_3)
	.align		4
.L_3:
        /*0010*/ 	.word	index@(_Z3sumPi)
        /*0014*/ 	.word	0x00000008


	//----- nvinfo : EIATTR_MIN_STACK_SIZE
	.align		4
.L_4:
        /*0018*/ 	.byte	0x04, 0x12
        /*001a*/ 	.short	(.L_6 - .L_5)
	.align		4
.L_5:
        /*001c*/ 	.word	index@(_Z3sumPi)
        /*0020*/ 	.word	0x00000008
.L_6:


//--------------------- .nv.compat                --------------------------
	.section	.nv.compat,"",@"SHT_CUDA_COMPAT_INFO"
	.align	4
        /*0000*/ 	.byte	0x02, 0x09, 0x00, 0x00, 0x02, 0x02, 0x01, 0x00, 0x02, 0x05, 0x05, 0x00, 0x03, 0x07, 0x01, 0x01
        /*0010*/ 	.byte	0x02, 0x03, 0x00, 0x00, 0x02, 0x06, 0x01, 0x00, 0x04, 0x0b, 0x08, 0x00, 0x09, 0x00, 0x00, 0x00
        /*0020*/ 	.byte	0x00, 0x00, 0x00, 0x00


//--------------------- .nv.info._Z3sumPi         --------------------------
	.section	.nv.info._Z3sumPi,"",@"SHT_CUDA_INFO"
	.sectionflags	@""
	.align	4


	//----- nvinfo : EIATTR_CUDA_API_VERSION
	.align		4
        /*0000*/ 	.byte	0x04, 0x37
        /*0002*/ 	.short	(.L_8 - .L_7)
.L_7:
        /*0004*/ 	.word	0x00000082


	//----- nvinfo : EIATTR_KPARAM_INFO
	.align		4
.L_8:
        /*0008*/ 	.byte	0x04, 0x17
        /*000a*/ 	.short	(.L_10 - .L_9)
.L_9:
        /*000c*/ 	.word	0x00000000
        /*0010*/ 	.short	0x0000
        /*0012*/ 	.short	0x0000
        /*0014*/ 	.byte	0x00, 0xf5, 0x21, 0x00


	//----- nvinfo : EIATTR_SPARSE_MMA_MASK
	.align		4
.L_10:
        /*0018*/ 	.byte	0x03, 0x50
        /*001a*/ 	.short	0x0000


	//----- nvinfo : EIATTR_MAXREG_COUNT
	.align		4
        /*001c*/ 	.byte	0x03, 0x1b
        /*001e*/ 	.short	0x00ff


	//----- nvinfo : EIATTR_EXTERNS
	.align		4
        /*0020*/ 	.byte	0x04, 0x0f
        /*0022*/ 	.short	(.L_12 - .L_11)


	//   ....[0]....
	.align		4
.L_11:
        /*0024*/ 	.word	index@(vprintf)


	//----- nvinfo : EIATTR_MERCURY_ISA_VERSION
	.align		4
.L_12:
        /*0028*/ 	.byte	0x03, 0x5f
        /*002a*/ 	.short	0x0101


	//----- nvinfo : EIATTR_VRC_CTA_INIT_COUNT
	.align		4
        /*002c*/ 	.byte	0x02, 0x4a
	.zero		1
	.zero		1


	//----- nvinfo : EIATTR_SYSCALL_OFFSETS
	.align		4
        /*0030*/ 	.byte	0x04, 0x46
        /*0032*/ 	.short	(.L_14 - .L_13)


	//   ....[0]....
.L_13:
        /*0034*/ 	.word	0x00000120


	//----- nvinfo : EIATTR_EXIT_INSTR_OFFSETS
	.align		4
.L_14:
        /*0038*/ 	.byte	0x04, 0x1c
        /*003a*/ 	.short	(.L_16 - .L_15)


	//   ....[0]....
.L_15:
        /*003c*/ 	.word	0x00000180


	//----- nvinfo : EIATTR_CBANK_PARAM_SIZE
	.align		4
.L_16:
        /*0040*/ 	.byte	0x03, 0x19
        /*0042*/ 	.short	0x0008


	//----- nvinfo : EIATTR_PARAM_CBANK
	.align		4
        /*0044*/ 	.byte	0x04, 0x0a
        /*0046*/ 	.short	(.L_18 - .L_17)
	.align		4
.L_17:
        /*0048*/ 	.word	index@(.nv.constant0._Z3sumPi)
        /*004c*/ 	.short	0x0380
        /*004e*/ 	.short	0x0008


	//----- nvinfo : EIATTR_SW_WAR
	.align		4
.L_18:
        /*0050*/ 	.byte	0x04, 0x36
        /*0052*/ 	.short	(.L_20 - .L_19)
.L_19:
        /*0054*/ 	.word	0x00000008
.L_20:


//--------------------- .nv.callgraph             --------------------------
	.section	.nv.callgraph,"",@"SHT_CUDA_CALLGRAPH"
	.align	4
	.sectionentsize	8
	.align		4
        /*0000*/ 	.word	0x00000000
	.align		4
        /*0004*/ 	.word	0xffffffff
	.align		4
        /*0008*/ 	.word	index@(_Z3sumPi)
	.align		4
        /*000c*/ 	.word	index@(vprintf)
	.align		4
        /*0010*/ 	.word	0x00000000
	.align		4
        /*0014*/ 	.word	0xfffffffe
	.align		4
        /*0018*/ 	.word	0x00000000
	.align		4
        /*001c*/ 	.word	0xfffffffd
	.align		4
        /*0020*/ 	.word	0x00000000
	.align		4
        /*0024*/ 	.word	0xfffffffc


//--------------------- .nv.constant4             --------------------------
	.section	.nv.constant4,"a",@progbits
	.align	8
	.align		8
.nv.constant4:
        /*0000*/ 	.dword	vprintf
	.align		8
        /*0008*/ 	.dword	$str


//--------------------- .text._Z3sumPi            --------------------------
	.section	.text._Z3sumPi,"ax",@progbits
	.align	128
        .global         _Z3sumPi
        .type           _Z3sumPi,@function
        .size           _Z3sumPi,(.L_x_2 - _Z3sumPi)
        .other          _Z3sumPi,@"STO_CUDA_ENTRY STV_DEFAULT"
_Z3sumPi:
.text._Z3sumPi:
[----:B------:R-:W0:Y:S01]  /*0000*/  LDC R1, c[0x0][0x37c] ;  /* 0x0000df00ff017b82 */ /* 0x000e220000000800 */
[----:B------:R-:W1:Y:S01]  /*0010*/  S2R R3, SR_TID.X ;  /* 0x0000000000037919 */ /* 0x000e620000002100 */
[----:B------:R-:W2:Y:S06]  /*0020*/  LDCU UR5, c[0x0][0x2fc] ;  /* 0x00005f80ff0577ac */ /* 0x000eac0008000800 */
[----:B------:R-:W1:Y:S01]  /*0030*/  S2UR UR6, SR_CTAID.X ;  /* 0x00000000000679c3 */ /* 0x000e620000002500 */
[----:B0-----:R-:W-:Y:S01]  /*0040*/  VIADD R1, R1, 0xfffffff8 ;  /* 0xfffffff801017836 */ /* 0x001fe20000000000 */
[----:B------:R-:W-:Y:S01]  /*0050*/  MOV R0, 0x0 ;  /* 0x0000000000007802 */ /* 0x000fe20000000f00 */
[----:B------:R-:W0:Y:S01]  /*0060*/  LDCU UR4, c[0x0][0x2f8] ;  /* 0x00005f00ff0477ac */ /* 0x000e220008000800 */
[----:B------:R-:W3:Y:S04]  /*0070*/  LDCU.64 UR36, c[0x0][0x358] ;  /* 0x00006b00ff2477ac */ /* 0x000ee80008000a00 */
[----:B------:R-:W1:Y:S08]  /*0080*/  LDC R2, c[0x0][0x360] ;  /* 0x0000d800ff027b82 */ /* 0x000e700000000800 */
[----:B------:R4:W3:Y:S01]  /*0090*/  LDC.64 R8, c[0x4][R0] ;  /* 0x0100000000087b82 */ /* 0x0008e20000000a00 */
[----:B0-----:R-:W-:-:S04]  /*00a0*/  IADD3 R6, P0, PT, R1, UR4, RZ ;  /* 0x0000000401067c10 */ /* 0x001fc8000ff1e0ff */
[----:B--2---:R-:W-:Y:S01]  /*00b0*/  IADD3.X R7, PT, PT, RZ, UR5, RZ, P0, !PT ;  /* 0x00000005ff077c10 */ /* 0x004fe200087fe4ff */
[----:B-1----:R-:W-:Y:S01]  /*00c0*/  IMAD R2, R2, UR6, R3 ;  /* 0x0000000602027c24 */ /* 0x002fe2000f8e0203 */
[----:B------:R-:W0:Y:S04]  /*00d0*/  LDCU.64 UR6, c[0x4][0x8] ;  /* 0x01000100ff0677ac */ /* 0x000e280008000a00 */
[----:B------:R4:W-:Y:S01]  /*00e0*/  STL.64 [R1], R2 ;  /* 0x0000000201007387 */ /* 0x0009e20000100a00 */
[----:B0-----:R-:W-:Y:S01]  /*00f0*/  MOV R4, UR6 ;  /* 0x0000000600047c02 */ /* 0x001fe20008000f00 */
[----:B---34-:R-:W-:-:S07]  /*0100*/  IMAD.U32 R5, RZ, RZ, UR7 ;  /* 0x00000007ff057e24 */ /* 0x018fce000f8e00ff */
[----:B------:R-:W-:-:S07]  /*0110*/  LEPC R20, `(.L_x_0) ;  /* 0x000000001014794e */ /* 0x000fce0000000000 */
[----:B------:R-:W-:Y:S05]  /*0120*/  CALL.ABS.NOINC R8 ;  /* 0x0000000008007343 */ /* 0x000fea0003c00000 */
.L_x_0:
[----:B------:R-:W0:Y:S02]  /*0130*/  LDC.64 R4, c[0x0][0x380] ;  /* 0x0000e000ff047b82 */ /* 0x000e240000000a00 */
[----:B0-----:R-:W-:-:S05]  /*0140*/  IMAD.WIDE R2, R2, 0x4, R4 ;  /* 0x0000000402027825 */ /* 0x001fca00078e0204 */
[----:B------:R-:W2:Y:S02]  /*0150*/  LDG.E R0, desc[UR36][R2.64] ;  /* 0x0000002402007981 */ /* 0x000ea4000c1e1900 */
[----:B--2---:R-:W-:-:S05]  /*0160*/  VIADD R5, R0, 0x1 ;  /* 0x0000000100057836 */ /* 0x004fca0000000000 */
[----:B------:R-:W-:Y:S01]  /*0170*/  STG.E desc[UR36][R2.64], R5 ;  /* 0x0000000502007986 */ /* 0x000fe2000c101924 */
[----:B------:R-:W-:Y:S05]  /*0180*/  EXIT ;  /* 0x000000000000794d */ /* 0x000fea0003800000 */
.L_x_1:
[----:B------:R-:W-:-:S00]  /*0190*/  BRA `(.L_x_1) ;  /* 0xfffffffc00fc7947 */ /* 0x000fc0000383ffff */
[----:B------:R-:W-:-:S00]  /*01a0*/  NOP ;  /* 0x0000000000007918 */ /* 0x000fc00000000000 */
        /* <DEDUP_REMOVED lines=13> */
.L_x_2:


//--------------------- .nv.global.init           --------------------------
	.section	.nv.global.init,"aw",@progbits
.nv.global.init:
	.type		$str,@object
	.size		$str,(.L_0 - $str)
$str:
        /*0000*/ 	.byte	0x63, 0x75, 0x72, 0x72, 0x65, 0x6e, 0x74, 0x20, 0x74, 0x68, 0x72, 0x65, 0x61, 0x64, 0x20, 0x67
        /*0010*/ 	.byte	0x6c, 0x6f, 0x62, 0x61, 0x6c, 0x20, 0x69, 0x64, 0x20, 0x69, 0x73, 0x20, 0x25, 0x64, 0x0a, 0x2c
        /*0020*/ 	.byte	0x61, 0x6e, 0x64, 0x20, 0x69, 0x6e, 0x20, 0x74, 0x68, 0x72, 0x65, 0x61, 0x64, 0x20, 0x62, 0x6c
        /*0030*/ 	.byte	0x6f, 0x63, 0x6b, 0x20, 0x69, 0x6e, 0x64, 0x65, 0x78, 0x20, 0x69, 0x73, 0x20, 0x25, 0x64, 0x00
.L_0:


//--------------------- .nv.shared.reserved.0     --------------------------
	.section	.nv.shared.reserved.0,"aw",@nobits
	.weak		__nv_reservedSMEM_offset_0_alias
	.size		__nv_reservedSMEM_offset_0_alias, 0, 64
	.other		__nv_reservedSMEM_offset_0_alias,@"STO_CUDA_RESERVED_SHARED STV_DEFAULT"
__nv_reservedSMEM_offset_0_alias:
	.zero		0
	.zero		64


//--------------------- .nv.constant0._Z3sumPi    --------------------------
	.section	.nv.constant0._Z3sumPi,"a",@progbits
	.sectionflags	@""
	.align	4
.nv.constant0._Z3sumPi:
	.zero		904


//--------------------- SYMBOLS --------------------------

	.type		.nv.reservedSmem.offset0,@object
	.size		.nv.reservedSmem.offset0,0x4
	.type		vprintf,@function
